//
// Generated by NVIDIA NVVM Compiler
//
// Compiler Build ID: CL-36424714
// Cuda compilation tools, release 13.0, V13.0.88
// Based on NVVM 20.0.0
//

.version 9.0
.target sm_100
.address_size 64

	// .globl	_Z15generate_kernelPKcPcS0_i

.visible .entry _Z15generate_kernelPKcPcS0_i(
	.param .u64 .ptr .align 1 _Z15generate_kernelPKcPcS0_i_param_0,
	.param .u64 .ptr .align 1 _Z15generate_kernelPKcPcS0_i_param_1,
	.param .u64 .ptr .align 1 _Z15generate_kernelPKcPcS0_i_param_2,
	.param .u32 _Z15generate_kernelPKcPcS0_i_param_3
)
{
	.reg .pred 	%p<12>;
	.reg .b16 	%rs<10>;
	.reg .b32 	%r<20>;
	.reg .b64 	%rd<23>;

	ld.param.u64 	%rd6, [_Z15generate_kernelPKcPcS0_i_param_0];
	ld.param.u64 	%rd7, [_Z15generate_kernelPKcPcS0_i_param_1];
	ld.param.u64 	%rd8, [_Z15generate_kernelPKcPcS0_i_param_2];
	ld.param.u32 	%r9, [_Z15generate_kernelPKcPcS0_i_param_3];
	cvta.to.global.u64 	%rd1, %rd8;
	mov.u32 	%r10, %ctaid.x;
	mov.u32 	%r11, %ntid.x;
	mov.u32 	%r12, %tid.x;
	mad.lo.s32 	%r1, %r10, %r11, %r12;
	setp.ge.s32 	%p1, %r1, %r9;
	@%p1 bra 	$L__BB0_8;
	cvta.to.global.u64 	%rd9, %rd7;
	shl.b32 	%r2, %r1, 6;
	cvt.s64.s32 	%rd10, %r2;
	add.s64 	%rd2, %rd9, %rd10;
	ld.global.u8 	%rs8, [%rd1];
	setp.eq.s16 	%p2, %rs8, 0;
	mov.b32 	%r17, 0;
	@%p2 bra 	$L__BB0_4;
	mov.b64 	%rd22, 0;
$L__BB0_3:
	cvt.u32.u64 	%r14, %rd22;
	add.s64 	%rd12, %rd2, %rd22;
	st.global.u8 	[%rd12], %rs8;
	add.s32 	%r17, %r14, 1;
	cvt.u64.u32 	%rd5, %r17;
	add.s64 	%rd13, %rd1, %rd22;
	ld.global.u8 	%rs8, [%rd13+1];
	setp.ne.s16 	%p3, %rs8, 0;
	setp.lt.u64 	%p4, %rd22, 62;
	and.pred  	%p5, %p3, %p4;
	mov.u64 	%rd22, %rd5;
	@%p5 bra 	$L__BB0_3;
$L__BB0_4:
	cvta.to.global.u64 	%rd15, %rd6;
	add.s64 	%rd3, %rd15, %rd10;
	ld.global.u8 	%rs9, [%rd3];
	setp.eq.s16 	%p6, %rs9, 0;
	setp.gt.u32 	%p7, %r17, 62;
	or.pred  	%p8, %p6, %p7;
	mov.u32 	%r19, %r17;
	@%p8 bra 	$L__BB0_7;
	mov.b32 	%r18, 0;
$L__BB0_6:
	add.s32 	%r16, %r18, %r17;
	add.s32 	%r6, %r18, 1;
	add.s32 	%r19, %r6, %r17;
	cvt.u64.u32 	%rd16, %r16;
	add.s64 	%rd17, %rd2, %rd16;
	st.global.u8 	[%rd17], %rs9;
	cvt.u64.u32 	%rd18, %r18;
	add.s64 	%rd19, %rd3, %rd18;
	ld.global.u8 	%rs9, [%rd19+1];
	setp.ne.s16 	%p9, %rs9, 0;
	setp.lt.u32 	%p10, %r16, 62;
	and.pred  	%p11, %p9, %p10;
	mov.u32 	%r18, %r6;
	@%p11 bra 	$L__BB0_6;
$L__BB0_7:
	cvt.u64.u32 	%rd20, %r19;
	add.s64 	%rd21, %rd2, %rd20;
	mov.b16 	%rs7, 0;
	st.global.u8 	[%rd21], %rs7;
$L__BB0_8:
	ret;

}


// ===== COMPILED SASS (sm_100) =====

	.target	sm_100

	.elftype	@"ET_EXEC"


//--------------------- .note.nv.tkinfo           --------------------------
	.section	.note.nv.tkinfo,"",@"SHT_NOTE"
	.sectionflags	@"SHF_NOTE_NV_TKINFO"
	.tkinfo
        /*0018*/ 	.word	0x00000002
        /*0030*/ 	.string	""
        /*0030*/ 	.string	"ptxas"
        /*0030*/ 	.string	"Cuda compilation tools, release 13.0, V13.0.88"
        /*0030*/ 	.string	"Build cuda_13.0.r13.0/compiler.36424714_0"
        /*0030*/ 	.string	"-arch sm_100 -m 64 "



//--------------------- .note.nv.cuinfo           --------------------------
	.section	.note.nv.cuinfo,"",@"SHT_NOTE"
	.sectionflags	@"SHF_NOTE_NV_CUINFO"
        /*0018*/ 	.short	0x0002
        /*001a*/ 	.short	0x0064
        /*001c*/ 	.short	0x0082
	.zero		2


//--------------------- .nv.info                  --------------------------
	.section	.nv.info,"",@"SHT_CUDA_INFO"
	.align	4


	//----- nvinfo : EIATTR_REGCOUNT
	.align		4
        /*0000*/ 	.byte	0x04, 0x2f
        /*0002*/ 	.short	(.L_1 - .L_0)
	.align		4
.L_0:
        /*0004*/ 	.word	index@(_Z15generate_kernelPKcPcS0_i)
        /*0008*/ 	.word	0x00000012


	//----- nvinfo : EIATTR_FRAME_SIZE
	.align		4
.L_1:
        /*000c*/ 	.byte	0x04, 0x11
        /*000e*/ 	.short	(.L_3 - .L_2)
	.align		4
.L_2:
        /*0010*/ 	.word	index@(_Z15generate_kernelPKcPcS0_i)
        /*0014*/ 	.word	0x00000000


	//----- nvinfo : EIATTR_MIN_STACK_SIZE
	.align		4
.L_3:
        /*0018*/ 	.byte	0x04, 0x12
        /*001a*/ 	.short	(.L_5 - .L_4)
	.align		4
.L_4:
        /*001c*/ 	.word	index@(_Z15generate_kernelPKcPcS0_i)
        /*0020*/ 	.word	0x00000000
.L_5:


//--------------------- .nv.compat                --------------------------
	.section	.nv.compat,"",@"SHT_CUDA_COMPAT_INFO"
	.align	4
        /*0000*/ 	.byte	0x02, 0x09, 0x00, 0x00, 0x02, 0x02, 0x01, 0x00, 0x02, 0x05, 0x05, 0x00, 0x03, 0x07, 0x01, 0x01
        /*0010*/ 	.byte	0x02, 0x03, 0x00, 0x00, 0x02, 0x06, 0x01, 0x00, 0x04, 0x0b, 0x08, 0x00, 0x09, 0x00, 0x00, 0x00
        /*0020*/ 	.byte	0x00, 0x00, 0x00, 0x00


//--------------------- .nv.info._Z15generate_kernelPKcPcS0_i --------------------------
	.section	.nv.info._Z15generate_kernelPKcPcS0_i,"",@"SHT_CUDA_INFO"
	.sectionflags	@""
	.align	4


	//----- nvinfo : EIATTR_CUDA_API_VERSION
	.align		4
        /*0000*/ 	.byte	0x04, 0x37
        /*0002*/ 	.short	(.L_7 - .L_6)
.L_6:
        /*0004*/ 	.word	0x00000082


	//----- nvinfo : EIATTR_KPARAM_INFO
	.align		4
.L_7:
        /*0008*/ 	.byte	0x04, 0x17
        /*000a*/ 	.short	(.L_9 - .L_8)
.L_8:
        /*000c*/ 	.word	0x00000000
        /*0010*/ 	.short	0x0003
        /*0012*/ 	.short	0x0018
        /*0014*/ 	.byte	0x00, 0xf0, 0x11, 0x00


	//----- nvinfo : EIATTR_KPARAM_INFO
	.align		4
.L_9:
        /*0018*/ 	.byte	0x04, 0x17
        /*001a*/ 	.short	(.L_11 - .L_10)
.L_10:
        /*001c*/ 	.word	0x00000000
        /*0020*/ 	.short	0x0002
        /*0022*/ 	.short	0x0010
        /*0024*/ 	.byte	0x00, 0xf5, 0x21, 0x00


	//----- nvinfo : EIATTR_KPARAM_INFO
	.align		4
.L_11:
        /*0028*/ 	.byte	0x04, 0x17
        /*002a*/ 	.short	(.L_13 - .L_12)
.L_12:
        /*002c*/ 	.word	0x00000000
        /*0030*/ 	.short	0x0001
        /*0032*/ 	.short	0x0008
        /*0034*/ 	.byte	0x00, 0xf5, 0x21, 0x00


	//----- nvinfo : EIATTR_KPARAM_INFO
	.align		4
.L_13:
        /*0038*/ 	.byte	0x04, 0x17
        /*003a*/ 	.short	(.L_15 - .L_14)
.L_14:
        /*003c*/ 	.word	0x00000000
        /*0040*/ 	.short	0x0000
        /*0042*/ 	.short	0x0000
        /*0044*/ 	.byte	0x00, 0xf5, 0x21, 0x00


	//----- nvinfo : EIATTR_SPARSE_MMA_MASK
	.align		4
.L_15:
        /*0048*/ 	.byte	0x03, 0x50
        /*004a*/ 	.short	0x0000


	//----- nvinfo : EIATTR_MAXREG_COUNT
	.align		4
        /*004c*/ 	.byte	0x03, 0x1b
        /*004e*/ 	.short	0x00ff


	//----- nvinfo : EIATTR_MERCURY_ISA_VERSION
	.align		4
        /*0050*/ 	.byte	0x03, 0x5f
        /*0052*/ 	.short	0x0101


	//----- nvinfo : EIATTR_VRC_CTA_INIT_COUNT
	.align		4
        /*0054*/ 	.byte	0x02, 0x4a
	.zero		1
	.zero		1


	//----- nvinfo : EIATTR_EXIT_INSTR_OFFSETS
	.align		4
        /*0058*/ 	.byte	0x04, 0x1c
        /*005a*/ 	.short	(.L_17 - .L_16)


	//   ....[0]....
.L_16:
        /*005c*/ 	.word	0x00000070


	//   ....[1]....
        /*0060*/ 	.word	0x000003e0


	//----- nvinfo : EIATTR_CRS_STACK_SIZE
	.align		4
.L_17:
        /*0064*/ 	.byte	0x04, 0x1e
        /*0066*/ 	.short	(.L_19 - .L_18)
.L_18:
        /*0068*/ 	.word	0x00000000


	//----- nvinfo : EIATTR_CBANK_PARAM_SIZE
	.align		4
.L_19:
        /*006c*/ 	.byte	0x03, 0x19
        /*006e*/ 	.short	0x001c


	//----- nvinfo : EIATTR_PARAM_CBANK
	.align		4
        /*0070*/ 	.byte	0x04, 0x0a
        /*0072*/ 	.short	(.L_21 - .L_20)
	.align		4
.L_20:
        /*0074*/ 	.word	index@(.nv.constant0._Z15generate_kernelPKcPcS0_i)
        /*0078*/ 	.short	0x0380
        /*007a*/ 	.short	0x001c


	//----- nvinfo : EIATTR_SW_WAR
	.align		4
.L_21:
        /*007c*/ 	.byte	0x04, 0x36
        /*007e*/ 	.short	(.L_23 - .L_22)
.L_22:
        /*0080*/ 	.word	0x00000008
.L_23:


//--------------------- .nv.callgraph             --------------------------
	.section	.nv.callgraph,"",@"SHT_CUDA_CALLGRAPH"
	.align	4
	.sectionentsize	8
	.align		4
        /*0000*/ 	.word	0x00000000
	.align		4
        /*0004*/ 	.word	0xffffffff
	.align		4
        /*0008*/ 	.word	0x00000000
	.align		4
        /*000c*/ 	.word	0xfffffffe
	.align		4
        /*0010*/ 	.word	0x00000000
	.align		4
        /*0014*/ 	.word	0xfffffffd
	.align		4
        /*0018*/ 	.word	0x00000000
	.align		4
        /*001c*/ 	.word	0xfffffffc


//--------------------- .text._Z15generate_kernelPKcPcS0_i --------------------------
	.section	.text._Z15generate_kernelPKcPcS0_i,"ax",@progbits
	.align	128
        .global         _Z15generate_kernelPKcPcS0_i
        .type           _Z15generate_kernelPKcPcS0_i,@function
        .size           _Z15generate_kernelPKcPcS0_i,(.L_x_6 - _Z15generate_kernelPKcPcS0_i)
        .other          _Z15generate_kernelPKcPcS0_i,@"STO_CUDA_ENTRY STV_DEFAULT"
_Z15generate_kernelPKcPcS0_i:
.text._Z15generate_kernelPKcPcS0_i:
[----:B------:R-:W-:Y:S01]  /*0000*/  LDC R1, c[0x0][0x37c] ;  /* 0x0000df00ff017b82 */ /* 0x000fe20000000800 */
[----:B------:R-:W0:Y:S07]  /*0010*/  S2R R3, SR_TID.X ;  /* 0x0000000000037919 */ /* 0x000e2e0000002100 */
[----:B------:R-:W0:Y:S01]  /*0020*/  S2UR UR4, SR_CTAID.X ;  /* 0x00000000000479c3 */ /* 0x000e220000002500 */
[----:B------:R-:W1:Y:S07]  /*0030*/  LDCU UR5, c[0x0][0x398] ;  /* 0x00007300ff0577ac */ /* 0x000e6e0008000800 */
[----:B------:R-:W0:Y:S02]  /*0040*/  LDC R0, c[0x0][0x360] ;  /* 0x0000d800ff007b82 */ /* 0x000e240000000800 */
[----:B0-----:R-:W-:-:S05]  /*0050*/  IMAD R0, R0, UR4, R3 ;  /* 0x0000000400007c24 */ /* 0x001fca000f8e0203 */
[----:B-1----:R-:W-:-:S13]  /*0060*/  ISETP.GE.AND P0, PT, R0, UR5, PT ;  /* 0x0000000500007c0c */ /* 0x002fda000bf06270 */
[----:B------:R-:W-:Y:S05]  /*0070*/  @P0 EXIT ;  /* 0x000000000000094d */ /* 0x000fea0003800000 */
[----:B------:R-:W0:Y:S01]  /*0080*/  LDC.64 R2, c[0x0][0x390] ;  /* 0x0000e400ff027b82 */ /* 0x000e220000000a00 */
[----:B------:R-:W0:Y:S01]  /*0090*/  LDCU.64 UR4, c[0x0][0x358] ;  /* 0x00006b00ff0477ac */ /* 0x000e220008000a00 */
[----:B------:R-:W1:Y:S01]  /*00a0*/  LDCU.64 UR6, c[0x0][0x388] ;  /* 0x00007100ff0677ac */ /* 0x000e620008000a00 */
[----:B0-----:R-:W2:Y:S01]  /*00b0*/  LDG.E.U8 R2, desc[UR4][R2.64] ;  /* 0x0000000402027981 */ /* 0x001ea2000c1e1100 */
[----:B------:R-:W-:Y:S02]  /*00c0*/  IMAD.SHL.U32 R0, R0, 0x40, RZ ;  /* 0x0000004000007824 */ /* 0x000fe400078e00ff */
[----:B------:R-:W-:-:S03]  /*00d0*/  IMAD.MOV.U32 R8, RZ, RZ, RZ ;  /* 0x000000ffff087224 */ /* 0x000fc600078e00ff */
[----:B------:R-:W-:Y:S02]  /*00e0*/  SHF.R.S32.HI R10, RZ, 0x1f, R0 ;  /* 0x0000001fff0a7819 */ /* 0x000fe40000011400 */
[----:B-1----:R-:W-:-:S04]  /*00f0*/  IADD3 R13, P1, PT, R0, UR6, RZ ;  /* 0x00000006000d7c10 */ /* 0x002fc8000ff3e0ff */
[----:B------:R-:W-:Y:S02]  /*0100*/  IADD3.X R15, PT, PT, R10, UR7, RZ, P1, !PT ;  /* 0x000000070a0f7c10 */ /* 0x000fe40008ffe4ff */
[----:B--2---:R-:W-:-:S13]  /*0110*/  ISETP.NE.AND P0, PT, R2, RZ, PT ;  /* 0x000000ff0200720c */ /* 0x004fda0003f05270 */
[----:B------:R-:W-:Y:S05]  /*0120*/  @!P0 BRA `(.L_x_0) ;  /* 0x0000000000408947 */ /* 0x000fea0003800000 */
[----:B------:R-:W-:Y:S02]  /*0130*/  PRMT R9, R2, 0x7610, R9 ;  /* 0x0000761002097816 */ /* 0x000fe40000000009 */
[----:B------:R-:W-:Y:S01]  /*0140*/  CS2R R2, SRZ ;  /* 0x0000000000027805 */ /* 0x000fe2000001ff00 */
[----:B------:R-:W0:Y:S06]  /*0150*/  LDCU.64 UR6, c[0x0][0x390] ;  /* 0x00007200ff0677ac */ /* 0x000e2c0008000a00 */
.L_x_1:
[C---:B------:R-:W-:Y:S02]  /*0160*/  IADD3 R4, P0, PT, R2.reuse, R13, RZ ;  /* 0x0000000d02047210 */ /* 0x040fe40007f1e0ff */
[----:B0-----:R-:W-:-:S03]  /*0170*/  IADD3 R6, P1, PT, R2, UR6, RZ ;  /* 0x0000000602067c10 */ /* 0x001fc6000ff3e0ff */
[C---:B------:R-:W-:Y:S01]  /*0180*/  IMAD.X R5, R3.reuse, 0x1, R15, P0 ;  /* 0x0000000103057824 */ /* 0x040fe200000e060f */
[----:B------:R-:W-:-:S04]  /*0190*/  IADD3.X R7, PT, PT, R3, UR7, RZ, P1, !PT ;  /* 0x0000000703077c10 */ /* 0x000fc80008ffe4ff */
[----:B------:R0:W-:Y:S04]  /*01a0*/  STG.E.U8 desc[UR4][R4.64], R9 ;  /* 0x0000000904007986 */ /* 0x0001e8000c101104 */
[----:B0-----:R-:W2:Y:S01]  /*01b0*/  LDG.E.U8 R9, desc[UR4][R6.64+0x1] ;  /* 0x0000010406097981 */ /* 0x001ea2000c1e1100 */
[C---:B------:R-:W-:Y:S01]  /*01c0*/  ISETP.GE.U32.AND P0, PT, R2.reuse, 0x3e, PT ;  /* 0x0000003e0200780c */ /* 0x040fe20003f06070 */
[----:B------:R-:W-:-:S03]  /*01d0*/  VIADD R8, R2, 0x1 ;  /* 0x0000000102087836 */ /* 0x000fc60000000000 */
[----:B------:R-:W-:Y:S01]  /*01e0*/  ISETP.GE.U32.AND.EX P0, PT, R3, RZ, PT, P0 ;  /* 0x000000ff0300720c */ /* 0x000fe20003f06100 */
[----:B------:R-:W-:Y:S02]  /*01f0*/  IMAD.MOV.U32 R2, RZ, RZ, R8 ;  /* 0x000000ffff027224 */ /* 0x000fe400078e0008 */
[----:B------:R-:W-:Y:S01]  /*0200*/  IMAD.MOV.U32 R3, RZ, RZ, RZ ;  /* 0x000000ffff037224 */ /* 0x000fe200078e00ff */
[----:B--2---:R-:W-:-:S13]  /*0210*/  ISETP.NE.AND P1, PT, R9, RZ, PT ;  /* 0x000000ff0900720c */ /* 0x004fda0003f25270 */
[----:B------:R-:W-:Y:S05]  /*0220*/  @!P0 BRA P1, `(.L_x_1) ;  /* 0xfffffffc00cc8947 */ /* 0x000fea000083ffff */
.L_x_0:
[----:B------:R-:W0:Y:S02]  /*0230*/  LDCU.64 UR6, c[0x0][0x380] ;  /* 0x00007000ff0677ac */ /* 0x000e240008000a00 */
[----:B0-----:R-:W-:-:S04]  /*0240*/  IADD3 R2, P0, PT, R0, UR6, RZ ;  /* 0x0000000600027c10 */ /* 0x001fc8000ff1e0ff */
[----:B------:R-:W-:-:S05]  /*0250*/  IADD3.X R3, PT, PT, R10, UR7, RZ, P0, !PT ;  /* 0x000000070a037c10 */ /* 0x000fca00087fe4ff */
[----:B------:R-:W2:Y:S01]  /*0260*/  LDG.E.U8 R0, desc[UR4][R2.64] ;  /* 0x0000000402007981 */ /* 0x000ea2000c1e1100 */
[----:B------:R-:W-:Y:S01]  /*0270*/  ISETP.GT.U32.AND P0, PT, R8, 0x3e, PT ;  /* 0x0000003e0800780c */ /* 0x000fe20003f04070 */
[----:B------:R-:W-:Y:S01]  /*0280*/  BSSY.RECONVERGENT B0, `(.L_x_2) ;  /* 0x0000012000007945 */ /* 0x000fe20003800200 */
[----:B------:R-:W-:Y:S02]  /*0290*/  IMAD.MOV.U32 R10, RZ, RZ, R8 ;  /* 0x000000ffff0a7224 */ /* 0x000fe400078e0008 */
[----:B--2---:R-:W-:-:S13]  /*02a0*/  ISETP.EQ.OR P0, PT, R0, RZ, P0 ;  /* 0x000000ff0000720c */ /* 0x004fda0000702670 */
[----:B------:R-:W-:Y:S05]  /*02b0*/  @P0 BRA `(.L_x_3) ;  /* 0x0000000000380947 */ /* 0x000fea0003800000 */
[----:B------:R-:W-:Y:S01]  /*02c0*/  PRMT R9, R0, 0x7610, R9 ;  /* 0x0000761000097816 */ /* 0x000fe20000000009 */
[----:B------:R-:W-:-:S07]  /*02d0*/  IMAD.MOV.U32 R11, RZ, RZ, RZ ;  /* 0x000000ffff0b7224 */ /* 0x000fce00078e00ff */
.L_x_4:
[C---:B------:R-:W-:Y:S01]  /*02e0*/  IMAD.IADD R0, R11.reuse, 0x1, R8 ;  /* 0x000000010b007824 */ /* 0x040fe200078e0208 */
[----:B------:R-:W-:-:S04]  /*02f0*/  IADD3 R6, P1, PT, R11, R2, RZ ;  /* 0x000000020b067210 */ /* 0x000fc80007f3e0ff */
[----:B------:R-:W-:Y:S01]  /*0300*/  IADD3 R4, P0, PT, R0, R13, RZ ;  /* 0x0000000d00047210 */ /* 0x000fe20007f1e0ff */
[----:B------:R-:W-:-:S04]  /*0310*/  IMAD.X R7, RZ, RZ, R3, P1 ;  /* 0x000000ffff077224 */ /* 0x000fc800008e0603 */
[----:B------:R-:W-:-:S05]  /*0320*/  IMAD.X R5, RZ, RZ, R15, P0 ;  /* 0x000000ffff057224 */ /* 0x000fca00000e060f */
[----:B------:R0:W-:Y:S04]  /*0330*/  STG.E.U8 desc[UR4][R4.64], R9 ;  /* 0x0000000904007986 */ /* 0x0001e8000c101104 */
[----:B0-----:R-:W2:Y:S01]  /*0340*/  LDG.E.U8 R9, desc[UR4][R6.64+0x1] ;  /* 0x0000010406097981 */ /* 0x001ea2000c1e1100 */
[----:B------:R-:W-:Y:S01]  /*0350*/  ISETP.GE.U32.AND P0, PT, R0, 0x3e, PT ;  /* 0x0000003e0000780c */ /* 0x000fe20003f06070 */
[----:B------:R-:W-:-:S04]  /*0360*/  VIADD R11, R11, 0x1 ;  /* 0x000000010b0b7836 */ /* 0x000fc80000000000 */
[----:B------:R-:W-:Y:S01]  /*0370*/  IMAD.IADD R10, R11, 0x1, R8 ;  /* 0x000000010b0a7824 */ /* 0x000fe200078e0208 */
[----:B--2---:R-:W-:-:S13]  /*0380*/  ISETP.NE.AND P1, PT, R9, RZ, PT ;  /* 0x000000ff0900720c */ /* 0x004fda0003f25270 */
[----:B------:R-:W-:Y:S05]  /*0390*/  @!P0 BRA P1, `(.L_x_4) ;  /* 0xfffffffc00d08947 */ /* 0x000fea000083ffff */
.L_x_3:
[----:B------:R-:W-:Y:S05]  /*03a0*/  BSYNC.RECONVERGENT B0 ;  /* 0x0000000000007941 */ /* 0x000fea0003800200 */
.L_x_2:
[----:B------:R-:W-:-:S05]  /*03b0*/  IADD3 R2, P0, PT, R10, R13, RZ ;  /* 0x0000000d0a027210 */ /* 0x000fca0007f1e0ff */
[----:B------:R-:W-:-:S05]  /*03c0*/  IMAD.X R3, RZ, RZ, R15, P0 ;  /* 0x000000ffff037224 */ /* 0x000fca00000e060f */
[----:B------:R-:W-:Y:S01]  /*03d0*/  STG.E.U8 desc[UR4][R2.64], RZ ;  /* 0x000000ff02007986 */ /* 0x000fe2000c101104 */
[----:B------:R-:W-:Y:S05]  /*03e0*/  EXIT ;  /* 0x000000000000794d */ /* 0x000fea0003800000 */
.L_x_5:
[----:B------:R-:W-:-:S00]  /*03f0*/  BRA `(.L_x_5) ;  /* 0xfffffffc00fc7947 */ /* 0x000fc0000383ffff */
[----:B------:R-:W-:-:S00]  /*0400*/  NOP ;  /* 0x0000000000007918 */ /* 0x000fc00000000000 */
[----:B------:R-:W-:-:S00]  /*0410*/  NOP ;  /* 0x0000000000007918 */ /* 0x000fc00000000000 */
[----:B------:R-:W-:-:S00]  /*0420*/  NOP ;  /* 0x0000000000007918 */ /* 0x000fc00000000000 */
[----:B------:R-:W-:-:S00]  /*0430*/  NOP ;  /* 0x0000000000007918 */ /* 0x000fc00000000000 */
[----:B------:R-:W-:-:S00]  /*0440*/  NOP ;  /* 0x0000000000007918 */ /* 0x000fc00000000000 */
[----:B------:R-:W-:-:S00]  /*0450*/  NOP ;  /* 0x0000000000007918 */ /* 0x000fc00000000000 */
[----:B------:R-:W-:-:S00]  /*0460*/  NOP ;  /* 0x0000000000007918 */ /* 0x000fc00000000000 */
[----:B------:R-:W-:-:S00]  /*0470*/  NOP ;  /* 0x0000000000007918 */ /* 0x000fc00000000000 */
.L_x_6:


//--------------------- .nv.shared.reserved.0     --------------------------
	.section	.nv.shared.reserved.0,"aw",@nobits
	.weak		__nv_reservedSMEM_offset_0_alias
	.size		__nv_reservedSMEM_offset_0_alias, 0, 64
	.other		__nv_reservedSMEM_offset_0_alias,@"STO_CUDA_RESERVED_SHARED STV_DEFAULT"
__nv_reservedSMEM_offset_0_alias:
	.zero		0
	.zero		64


//--------------------- .nv.constant0._Z15generate_kernelPKcPcS0_i --------------------------
	.section	.nv.constant0._Z15generate_kernelPKcPcS0_i,"a",@progbits
	.sectionflags	@""
	.align	4
.nv.constant0._Z15generate_kernelPKcPcS0_i:
	.zero		924


//--------------------- SYMBOLS --------------------------

	.type		.nv.reservedSmem.offset0,@object
	.size		.nv.reservedSmem.offset0,0x4
